//
// Generated by NVIDIA NVVM Compiler
//
// Compiler Build ID: CL-36424714
// Cuda compilation tools, release 13.0, V13.0.88
// Based on NVVM 20.0.0
//

.version 9.0
.target sm_100
.address_size 64

	// .globl	_Z16my_reduce_kernelPi
.extern .func  (.param .b32 func_retval0) vprintf
(
	.param .b64 vprintf_param_0,
	.param .b64 vprintf_param_1
)
;
.extern .func __assertfail
(
	.param .b64 __assertfail_param_0,
	.param .b64 __assertfail_param_1,
	.param .b32 __assertfail_param_2,
	.param .b64 __assertfail_param_3,
	.param .b64 __assertfail_param_4
)
;
.global .align 1 .b8 __unnamed_1[74] = {117, 110, 115, 105, 103, 110, 101, 100, 32, 105, 110, 116, 32, 104, 105, 112, 101, 120, 58, 58, 98, 97, 108, 108, 111, 116, 40, 99, 111, 111, 112, 101, 114, 97, 116, 105, 118, 101, 95, 103, 114, 111, 117, 112, 115, 58, 58, 95, 95, 118, 49, 58, 58, 116, 104, 114, 101, 97, 100, 95, 103, 114, 111, 117, 112, 32, 38, 44, 32, 105, 110, 116, 41};
// _ZZN5hipex6ballotERN18cooperative_groups4__v112thread_groupEiE7pred_sh has been demoted
.global .align 1 .b8 $str[35] = {98, 97, 108, 108, 111, 116, 32, 102, 114, 111, 109, 32, 103, 49, 58, 32, 37, 120, 32, 102, 114, 111, 109, 32, 116, 104, 114, 101, 97, 100, 58, 37, 100, 10};
.global .align 1 .b8 $str$1[20] = {103, 46, 115, 105, 122, 101, 40, 41, 32, 60, 61, 32, 71, 82, 80, 83, 73, 90, 69};
.global .align 1 .b8 $str$2[27] = {47, 116, 109, 112, 47, 115, 97, 115, 115, 95, 99, 117, 95, 110, 105, 95, 97, 107, 53, 50, 49, 47, 107, 46, 99, 117};

.visible .entry _Z16my_reduce_kernelPi(
	.param .u64 .ptr .align 1 _Z16my_reduce_kernelPi_param_0
)
{
	.local .align 8 .b8 	__local_depot0[8];
	.reg .b64 	%SP;
	.reg .b64 	%SPL;
	.reg .pred 	%p<8>;
	.reg .b32 	%r<35>;
	.reg .b64 	%rd<11>;
	// demoted variable
	.shared .align 4 .b8 _ZZN5hipex6ballotERN18cooperative_groups4__v112thread_groupEiE7pred_sh[128];
	mov.u64 	%SPL, __local_depot0;
	cvta.local.u64 	%SP, %SPL;
	mov.u32 	%r11, %tid.x;
	mov.u32 	%r12, %tid.y;
	mov.u32 	%r13, %tid.z;
	mov.u32 	%r14, %ntid.x;
	mov.u32 	%r15, %ntid.y;
	mad.lo.s32 	%r16, %r13, %r15, %r12;
	mad.lo.s32 	%r1, %r16, %r14, %r11;
	mul.lo.s32 	%r17, %r14, %r15;
	mov.u32 	%r18, %ntid.z;
	mul.lo.s32 	%r31, %r17, %r18;
	setp.lt.u32 	%p1, %r31, 33;
	@%p1 bra 	$L__BB0_2;
	mov.u64 	%rd1, $str$1;
	cvta.global.u64 	%rd2, %rd1;
	mov.u64 	%rd3, $str$2;
	cvta.global.u64 	%rd4, %rd3;
	mov.u64 	%rd5, __unnamed_1;
	cvta.global.u64 	%rd6, %rd5;
	{ // callseq 0, 0
	.param .b64 param0;
	st.param.b64 	[param0], %rd2;
	.param .b64 param1;
	st.param.b64 	[param1], %rd4;
	.param .b32 param2;
	st.param.b32 	[param2], 48;
	.param .b64 param3;
	st.param.b64 	[param3], %rd6;
	.param .b64 param4;
	st.param.b64 	[param4], 1;
	call.uni 
	__assertfail, 
	(
	param0, 
	param1, 
	param2, 
	param3, 
	param4
	);
	} // callseq 0
$L__BB0_2:
	setp.gt.u32 	%p2, %r1, 31;
	shl.b32 	%r19, %r1, 2;
	mov.u32 	%r20, _ZZN5hipex6ballotERN18cooperative_groups4__v112thread_groupEiE7pred_sh;
	add.s32 	%r3, %r20, %r19;
	@%p2 bra 	$L__BB0_5;
	add.s32 	%r21, %r1, -32;
	setp.lt.u32 	%p3, %r21, -2;
	mov.b32 	%r22, 0;
	st.shared.u32 	[%r3], %r22;
	@%p3 bra 	$L__BB0_5;
	mov.b32 	%r23, 1;
	shl.b32 	%r24, %r23, %r1;
	st.shared.u32 	[%r3], %r24;
$L__BB0_5:
	barrier.sync 	0;
	ld.shared.u32 	%r33, [%r3];
	setp.lt.u32 	%p4, %r31, 2;
	@%p4 bra 	$L__BB0_9;
$L__BB0_6:
	shr.u32 	%r7, %r31, 1;
	st.shared.u32 	[%r3], %r33;
	barrier.sync 	0;
	setp.le.u32 	%p5, %r7, %r1;
	@%p5 bra 	$L__BB0_8;
	shl.b32 	%r25, %r7, 2;
	add.s32 	%r26, %r3, %r25;
	ld.shared.u32 	%r27, [%r26];
	or.b32  	%r33, %r27, %r33;
$L__BB0_8:
	barrier.sync 	0;
	setp.gt.u32 	%p6, %r31, 3;
	mov.u32 	%r31, %r7;
	@%p6 bra 	$L__BB0_6;
$L__BB0_9:
	setp.ne.s32 	%p7, %r1, 0;
	@%p7 bra 	$L__BB0_11;
	st.shared.u32 	[_ZZN5hipex6ballotERN18cooperative_groups4__v112thread_groupEiE7pred_sh], %r33;
$L__BB0_11:
	barrier.sync 	0;
	add.u64 	%rd7, %SP, 0;
	add.u64 	%rd8, %SPL, 0;
	ld.shared.u32 	%r28, [_ZZN5hipex6ballotERN18cooperative_groups4__v112thread_groupEiE7pred_sh];
	st.local.v2.u32 	[%rd8], {%r28, %r1};
	mov.u64 	%rd9, $str;
	cvta.global.u64 	%rd10, %rd9;
	{ // callseq 1, 0
	.param .b64 param0;
	st.param.b64 	[param0], %rd10;
	.param .b64 param1;
	st.param.b64 	[param1], %rd7;
	.param .b32 retval0;
	call.uni (retval0), 
	vprintf, 
	(
	param0, 
	param1
	);
	ld.param.b32 	%r29, [retval0];
	} // callseq 1
	ret;

}


// ===== COMPILED SASS (sm_100) =====

	.target	sm_100

	.elftype	@"ET_EXEC"


//--------------------- .note.nv.tkinfo           --------------------------
	.section	.note.nv.tkinfo,"",@"SHT_NOTE"
	.sectionflags	@"SHF_NOTE_NV_TKINFO"
	.tkinfo
        /*0018*/ 	.word	0x00000002
        /*0030*/ 	.string	""
        /*0030*/ 	.string	"ptxas"
        /*0030*/ 	.string	"Cuda compilation tools, release 13.0, V13.0.88"
        /*0030*/ 	.string	"Build cuda_13.0.r13.0/compiler.36424714_0"
        /*0030*/ 	.string	"-arch sm_100 -m 64 "



//--------------------- .note.nv.cuinfo           --------------------------
	.section	.note.nv.cuinfo,"",@"SHT_NOTE"
	.sectionflags	@"SHF_NOTE_NV_CUINFO"
        /*0018*/ 	.short	0x0002
        /*001a*/ 	.short	0x0064
        /*001c*/ 	.short	0x0082
	.zero		2


//--------------------- .nv.info                  --------------------------
	.section	.nv.info,"",@"SHT_CUDA_INFO"
	.align	4


	//----- nvinfo : EIATTR_REGCOUNT
	.align		4
        /*0000*/ 	.byte	0x04, 0x2f
        /*0002*/ 	.short	(.L_5 - .L_4)
	.align		4
.L_4:
        /*0004*/ 	.word	index@(_Z16my_reduce_kernelPi)
        /*0008*/ 	.word	0x00000018


	//----- nvinfo : EIATTR_FRAME_SIZE
	.align		4
.L_5:
        /*000c*/ 	.byte	0x04, 0x11
        /*000e*/ 	.short	(.L_7 - .L_6)
	.align		4
.L_6:
        /*0010*/ 	.word	index@(_Z16my_reduce_kernelPi)
        /*0014*/ 	.word	0x00000008


	//----- nvinfo : EIATTR_MIN_STACK_SIZE
	.align		4
.L_7:
        /*0018*/ 	.byte	0x04, 0x12
        /*001a*/ 	.short	(.L_9 - .L_8)
	.align		4
.L_8:
        /*001c*/ 	.word	index@(_Z16my_reduce_kernelPi)
        /*0020*/ 	.word	0x00000008
.L_9:


//--------------------- .nv.compat                --------------------------
	.section	.nv.compat,"",@"SHT_CUDA_COMPAT_INFO"
	.align	4
        /*0000*/ 	.byte	0x02, 0x09, 0x00, 0x00, 0x02, 0x02, 0x01, 0x00, 0x02, 0x05, 0x05, 0x00, 0x03, 0x07, 0x01, 0x01
        /*0010*/ 	.byte	0x02, 0x03, 0x00, 0x00, 0x02, 0x06, 0x01, 0x00, 0x04, 0x0b, 0x08, 0x00, 0x09, 0x00, 0x00, 0x00
        /*0020*/ 	.byte	0x00, 0x00, 0x00, 0x00


//--------------------- .nv.info._Z16my_reduce_kernelPi --------------------------
	.section	.nv.info._Z16my_reduce_kernelPi,"",@"SHT_CUDA_INFO"
	.sectionflags	@""
	.align	4


	//----- nvinfo : EIATTR_CUDA_API_VERSION
	.align		4
        /*0000*/ 	.byte	0x04, 0x37
        /*0002*/ 	.short	(.L_11 - .L_10)
.L_10:
        /*0004*/ 	.word	0x00000082


	//----- nvinfo : EIATTR_KPARAM_INFO
	.align		4
.L_11:
        /*0008*/ 	.byte	0x04, 0x17
        /*000a*/ 	.short	(.L_13 - .L_12)
.L_12:
        /*000c*/ 	.word	0x00000000
        /*0010*/ 	.short	0x0000
        /*0012*/ 	.short	0x0000
        /*0014*/ 	.byte	0x00, 0xf5, 0x21, 0x00


	//----- nvinfo : EIATTR_SPARSE_MMA_MASK
	.align		4
.L_13:
        /*0018*/ 	.byte	0x03, 0x50
        /*001a*/ 	.short	0x0000


	//----- nvinfo : EIATTR_MAXREG_COUNT
	.align		4
        /*001c*/ 	.byte	0x03, 0x1b
        /*001e*/ 	.short	0x00ff


	//----- nvinfo : EIATTR_NUM_BARRIERS
	.align		4
        /*0020*/ 	.byte	0x02, 0x4c
        /*0022*/ 	.byte	0x01
	.zero		1


	//----- nvinfo : EIATTR_EXTERNS
	.align		4
        /*0024*/ 	.byte	0x04, 0x0f
        /*0026*/ 	.short	(.L_15 - .L_14)


	//   ....[0]....
	.align		4
.L_14:
        /*0028*/ 	.word	index@(vprintf)


	//   ....[1]....
	.align		4
        /*002c*/ 	.word	index@(__assertfail)


	//----- nvinfo : EIATTR_MERCURY_ISA_VERSION
	.align		4
.L_15:
        /*0030*/ 	.byte	0x03, 0x5f
        /*0032*/ 	.short	0x0101


	//----- nvinfo : EIATTR_COOP_GROUP_MASK_REGIDS
	.align		4
        /*0034*/ 	.byte	0x04, 0x29
        /*0036*/ 	.short	(.L_17 - .L_16)


	//   ....[0]....
.L_16:
        /*0038*/ 	.word	0xffffffff


	//   ....[1]....
        /*003c*/ 	.word	0xffffffff


	//   ....[2]....
        /*0040*/ 	.word	0xffffffff


	//   ....[3]....
        /*0044*/ 	.word	0xffffffff


	//   ....[4]....
        /*0048*/ 	.word	0x0500000f


	//   ....[5]....
        /*004c*/ 	.word	0x0500000f


	//   ....[6]....
        /*0050*/ 	.word	0x0500000f


	//   ....[7]....
        /*0054*/ 	.word	0x0500000f


	//----- nvinfo : EIATTR_COOP_GROUP_INSTR_OFFSETS
	.align		4
.L_17:
        /*0058*/ 	.byte	0x04, 0x28
        /*005a*/ 	.short	(.L_19 - .L_18)


	//   ....[0]....
.L_18:
        /*005c*/ 	.word	0x00000330


	//   ....[1]....
        /*0060*/ 	.word	0x000003c0


	//   ....[2]....
        /*0064*/ 	.word	0x00000420


	//   ....[3]....
        /*0068*/ 	.word	0x000004e0


	//   ....[4]....
        /*006c*/ 	.word	0x00000610


	//   ....[5]....
        /*0070*/ 	.word	0x000006e0


	//   ....[6]....
        /*0074*/ 	.word	0x000007b0


	//   ....[7]....
        /*0078*/ 	.word	0x00000860


	//----- nvinfo : EIATTR_VRC_CTA_INIT_COUNT
	.align		4
.L_19:
        /*007c*/ 	.byte	0x02, 0x4a
	.zero		1
	.zero		1


	//----- nvinfo : EIATTR_SYSCALL_OFFSETS
	.align		4
        /*0080*/ 	.byte	0x04, 0x46
        /*0082*/ 	.short	(.L_21 - .L_20)


	//   ....[0]....
.L_20:
        /*0084*/ 	.word	0x00000220


	//   ....[1]....
        /*0088*/ 	.word	0x00000590


	//----- nvinfo : EIATTR_EXIT_INSTR_OFFSETS
	.align		4
.L_21:
        /*008c*/ 	.byte	0x04, 0x1c
        /*008e*/ 	.short	(.L_23 - .L_22)


	//   ....[0]....
.L_22:
        /*0090*/ 	.word	0x000005a0


	//----- nvinfo : EIATTR_CRS_STACK_SIZE
	.align		4
.L_23:
        /*0094*/ 	.byte	0x04, 0x1e
        /*0096*/ 	.short	(.L_25 - .L_24)
.L_24:
        /*0098*/ 	.word	0x00000000


	//----- nvinfo : EIATTR_CBANK_PARAM_SIZE
	.align		4
.L_25:
        /*009c*/ 	.byte	0x03, 0x19
        /*009e*/ 	.short	0x0008


	//----- nvinfo : EIATTR_PARAM_CBANK
	.align		4
        /*00a0*/ 	.byte	0x04, 0x0a
        /*00a2*/ 	.short	(.L_27 - .L_26)
	.align		4
.L_26:
        /*00a4*/ 	.word	index@(.nv.constant0._Z16my_reduce_kernelPi)
        /*00a8*/ 	.short	0x0380
        /*00aa*/ 	.short	0x0008


	//----- nvinfo : EIATTR_SW_WAR
	.align		4
.L_27:
        /*00ac*/ 	.byte	0x04, 0x36
        /*00ae*/ 	.short	(.L_29 - .L_28)
.L_28:
        /*00b0*/ 	.word	0x00000008
.L_29:


//--------------------- .nv.callgraph             --------------------------
	.section	.nv.callgraph,"",@"SHT_CUDA_CALLGRAPH"
	.align	4
	.sectionentsize	8
	.align		4
        /*0000*/ 	.word	0x00000000
	.align		4
        /*0004*/ 	.word	0xffffffff
	.align		4
        /*0008*/ 	.word	index@(_Z16my_reduce_kernelPi)
	.align		4
        /*000c*/ 	.word	index@(vprintf)
	.align		4
        /*0010*/ 	.word	index@(_Z16my_reduce_kernelPi)
	.align		4
        /*0014*/ 	.word	index@(__assertfail)
	.align		4
        /*0018*/ 	.word	0x00000000
	.align		4
        /*001c*/ 	.word	0xfffffffe
	.align		4
        /*0020*/ 	.word	0x00000000
	.align		4
        /*0024*/ 	.word	0xfffffffd
	.align		4
        /*0028*/ 	.word	0x00000000
	.align		4
        /*002c*/ 	.word	0xfffffffc


//--------------------- .nv.constant4             --------------------------
	.section	.nv.constant4,"a",@progbits
	.align	8
	.align		8
.nv.constant4:
        /*0000*/ 	.dword	vprintf
	.align		8
        /*0008*/ 	.dword	__assertfail
	.align		8
        /*0010*/ 	.dword	__unnamed_1
	.align		8
        /*0018*/ 	.dword	$str
	.align		8
        /*0020*/ 	.dword	$str$1
	.align		8
        /*0028*/ 	.dword	$str$2


//--------------------- .text._Z16my_reduce_kernelPi --------------------------
	.section	.text._Z16my_reduce_kernelPi,"ax",@progbits
	.align	128
        .global         _Z16my_reduce_kernelPi
        .type           _Z16my_reduce_kernelPi,@function
        .size           _Z16my_reduce_kernelPi,(.L_x_19 - _Z16my_reduce_kernelPi)
        .other          _Z16my_reduce_kernelPi,@"STO_CUDA_ENTRY STV_DEFAULT"
_Z16my_reduce_kernelPi:
.text._Z16my_reduce_kernelPi:
[----:B------:R-:W0:Y:S01]  /*0000*/  LDC R1, c[0x0][0x37c] ;  /* 0x0000df00ff017b82 */ /* 0x000e220000000800 */
[----:B------:R-:W1:Y:S01]  /*0010*/  LDCU UR7, c[0x0][0x2fc] ;  /* 0x00005f80ff0777ac */ /* 0x000e620008000800 */
[----:B------:R-:W2:Y:S01]  /*0020*/  S2R R17, SR_TID.Y ;  /* 0x0000000000117919 */ /* 0x000ea20000002200 */
[----:B0-----:R-:W-:Y:S01]  /*0030*/  VIADD R1, R1, 0xfffffff8 ;  /* 0xfffffff801017836 */ /* 0x001fe20000000000 */
[----:B------:R-:W0:Y:S01]  /*0040*/  LDCU UR8, c[0x0][0x360] ;  /* 0x00006c00ff0877ac */ /* 0x000e220008000800 */
[----:B------:R-:W2:Y:S01]  /*0050*/  S2R R2, SR_TID.Z ;  /* 0x0000000000027919 */ /* 0x000ea20000002300 */
[----:B------:R-:W0:Y:S01]  /*0060*/  LDCU UR9, c[0x0][0x364] ;  /* 0x00006c80ff0977ac */ /* 0x000e220008000800 */
[----:B------:R-:W3:Y:S01]  /*0070*/  S2R R0, SR_TID.X ;  /* 0x0000000000007919 */ /* 0x000ee20000002100 */
[----:B------:R-:W4:Y:S01]  /*0080*/  LDCU UR5, c[0x0][0x368] ;  /* 0x00006d00ff0577ac */ /* 0x000f220008000800 */
[----:B------:R-:W5:Y:S01]  /*0090*/  LDCU UR6, c[0x0][0x2f8] ;  /* 0x00005f00ff0677ac */ /* 0x000f620008000800 */
[----:B0-----:R-:W-:-:S04]  /*00a0*/  UIMAD UR4, UR8, UR9, URZ ;  /* 0x00000009080472a4 */ /* 0x001fc8000f8e02ff */
[----:B----4-:R-:W-:-:S04]  /*00b0*/  UIMAD UR4, UR4, UR5, URZ ;  /* 0x00000005040472a4 */ /* 0x010fc8000f8e02ff */
[----:B------:R-:W-:Y:S01]  /*00c0*/  UISETP.GE.U32.AND UP0, UPT, UR4, 0x21, UPT ;  /* 0x000000210400788c */ /* 0x000fe2000bf06070 */
[----:B-----5:R-:W-:Y:S01]  /*00d0*/  IADD3 R19, P0, PT, R1, UR6, RZ ;  /* 0x0000000601137c10 */ /* 0x020fe2000ff1e0ff */
[----:B------:R-:W-:Y:S02]  /*00e0*/  IMAD.U32 R16, RZ, RZ, UR4 ;  /* 0x00000004ff107e24 */ /* 0x000fe4000f8e00ff */
[----:B--2---:R-:W-:Y:S02]  /*00f0*/  IMAD R17, R2, UR9, R17 ;  /* 0x0000000902117c24 */ /* 0x004fe4000f8e0211 */
[----:B-1----:R-:W-:Y:S02]  /*0100*/  IMAD.X R18, RZ, RZ, UR7, P0 ;  /* 0x00000007ff127e24 */ /* 0x002fe400080e06ff */
[----:B---3--:R-:W-:Y:S01]  /*0110*/  IMAD R17, R17, UR8, R0 ;  /* 0x0000000811117c24 */ /* 0x008fe2000f8e0200 */
[----:B------:R-:W-:Y:S06]  /*0120*/  BRA.U !UP0, `(.L_x_0) ;  /* 0x0000000108407547 */ /* 0x000fec000b800000 */
[----:B------:R-:W-:Y:S01]  /*0130*/  MOV R2, 0x8 ;  /* 0x0000000800027802 */ /* 0x000fe20000000f00 */
[----:B------:R-:W0:Y:S01]  /*0140*/  LDCU.64 UR4, c[0x4][0x20] ;  /* 0x01000400ff0477ac */ /* 0x000e220008000a00 */
[----:B------:R-:W-:Y:S02]  /*0150*/  HFMA2 R13, -RZ, RZ, 0, 0 ;  /* 0x00000000ff0d7431 */ /* 0x000fe400000001ff */
[----:B------:R-:W-:Y:S01]  /*0160*/  IMAD.MOV.U32 R8, RZ, RZ, 0x30 ;  /* 0x00000030ff087424 */ /* 0x000fe200078e00ff */
[----:B------:R-:W1:Y:S01]  /*0170*/  LDCU.64 UR6, c[0x4][0x28] ;  /* 0x01000500ff0677ac */ /* 0x000e620008000a00 */
[----:B------:R-:W2:Y:S01]  /*0180*/  LDC.64 R2, c[0x4][R2] ;  /* 0x0100000002027b82 */ /* 0x000ea20000000a00 */
[----:B------:R-:W-:Y:S01]  /*0190*/  IMAD.MOV.U32 R12, RZ, RZ, 0x1 ;  /* 0x00000001ff0c7424 */ /* 0x000fe200078e00ff */
[----:B------:R-:W3:Y:S01]  /*01a0*/  LDCU.64 UR8, c[0x4][0x10] ;  /* 0x01000200ff0877ac */ /* 0x000ee20008000a00 */
[----:B0-----:R-:W-:Y:S01]  /*01b0*/  MOV R4, UR4 ;  /* 0x0000000400047c02 */ /* 0x001fe20008000f00 */
[----:B------:R-:W-:-:S02]  /*01c0*/  IMAD.U32 R5, RZ, RZ, UR5 ;  /* 0x00000005ff057e24 */ /* 0x000fc4000f8e00ff */
[----:B-1----:R-:W-:Y:S02]  /*01d0*/  IMAD.U32 R6, RZ, RZ, UR6 ;  /* 0x00000006ff067e24 */ /* 0x002fe4000f8e00ff */
[----:B------:R-:W-:Y:S01]  /*01e0*/  IMAD.U32 R7, RZ, RZ, UR7 ;  /* 0x00000007ff077e24 */ /* 0x000fe2000f8e00ff */
[----:B---3--:R-:W-:Y:S01]  /*01f0*/  MOV R10, UR8 ;  /* 0x00000008000a7c02 */ /* 0x008fe20008000f00 */
[----:B------:R-:W-:-:S07]  /*0200*/  IMAD.U32 R11, RZ, RZ, UR9 ;  /* 0x00000009ff0b7e24 */ /* 0x000fce000f8e00ff */
[----:B------:R-:W-:-:S07]  /*0210*/  LEPC R20, `(.L_x_0) ;  /* 0x000000001014794e */ /* 0x000fce0000000000 */
[----:B--2---:R-:W-:Y:S05]  /*0220*/  CALL.ABS.NOINC R2 ;  /* 0x0000000002007343 */ /* 0x004fea0003c00000 */
.L_x_0:
[----:B------:R-:W0:Y:S01]  /*0230*/  S2UR UR5, SR_CgaCtaId ;  /* 0x00000000000579c3 */ /* 0x000e220000008800 */
[----:B------:R-:W-:Y:S01]  /*0240*/  ISETP.GT.U32.AND P0, PT, R17, 0x1f, PT ;  /* 0x0000001f1100780c */ /* 0x000fe20003f04070 */
[----:B------:R-:W-:Y:S01]  /*0250*/  UMOV UR4, 0x400 ;  /* 0x0000040000047882 */ /* 0x000fe20000000000 */
[----:B------:R-:W-:Y:S01]  /*0260*/  BSSY.RECONVERGENT B0, `(.L_x_1) ;  /* 0x000000a000007945 */ /* 0x000fe20003800200 */
[----:B0-----:R-:W-:-:S06]  /*0270*/  ULEA UR4, UR5, UR4, 0x18 ;  /* 0x0000000405047291 */ /* 0x001fcc000f8ec0ff */
[----:B------:R-:W-:-:S04]  /*0280*/  LEA R5, R17, UR4, 0x2 ;  /* 0x0000000411057c11 */ /* 0x000fc8000f8e10ff */
[----:B------:R-:W-:Y:S05]  /*0290*/  @P0 BRA `(.L_x_2) ;  /* 0x0000000000180947 */ /* 0x000fea0003800000 */
[----:B------:R-:W-:Y:S01]  /*02a0*/  VIADD R0, R17, 0xffffffe0 ;  /* 0xffffffe011007836 */ /* 0x000fe20000000000 */
[----:B------:R0:W-:Y:S04]  /*02b0*/  STS [R5], RZ ;  /* 0x000000ff05007388 */ /* 0x0001e80000000800 */
[----:B------:R-:W-:-:S13]  /*02c0*/  ISETP.GE.U32.AND P0, PT, R0, -0x2, PT ;  /* 0xfffffffe0000780c */ /* 0x000fda0003f06070 */
[----:B------:R-:W-:-:S05]  /*02d0*/  @P0 IMAD.MOV.U32 R0, RZ, RZ, 0x1 ;  /* 0x00000001ff000424 */ /* 0x000fca00078e00ff */
[----:B------:R-:W-:-:S05]  /*02e0*/  @P0 SHF.L.U32 R0, R0, R17, RZ ;  /* 0x0000001100000219 */ /* 0x000fca00000006ff */
[----:B------:R0:W-:Y:S02]  /*02f0*/  @P0 STS [R5], R0 ;  /* 0x0000000005000388 */ /* 0x0001e40000000800 */
.L_x_2:
[----:B------:R-:W-:Y:S05]  /*0300*/  BSYNC.RECONVERGENT B0 ;  /* 0x0000000000007941 */ /* 0x000fea0003800200 */
.L_x_1:
[----:B------:R-:W-:-:S03]  /*0310*/  UMOV UR4, 0xffffffff ;  /* 0xffffffff00047882 */ /* 0x000fc60000000000 */
[----:B------:R-:W-:Y:S05]  /*0320*/  BRA.DIV UR4, `(.L_x_3) ;  /* 0x0000000204a07947 */ /* 0x000fea000b800000 */
[----:B------:R-:W-:Y:S06]  /*0330*/  BAR.SYNC.DEFER_BLOCKING 0x0 ;  /* 0x0000000000007b1d */ /* 0x000fec0000010000 */
.L_x_10:
[----:B0-----:R0:W1:Y:S01]  /*0340*/  LDS R0, [R5] ;  /* 0x0000000005007984 */ /* 0x0010620000000800 */
[----:B------:R-:W-:-:S13]  /*0350*/  ISETP.GE.U32.AND P0, PT, R16, 0x2, PT ;  /* 0x000000021000780c */ /* 0x000fda0003f06070 */
[----:B0-----:R-:W-:Y:S05]  /*0360*/  @!P0 BRA `(.L_x_4) ;  /* 0x0000000000408947 */ /* 0x001fea0003800000 */
[----:B------:R-:W-:Y:S01]  /*0370*/  BSSY B0, `(.L_x_4) ;  /* 0x000000f000007945 */ /* 0x000fe20003800000 */
.L_x_6:
[----:B-1----:R0:W-:Y:S01]  /*0380*/  STS [R5], R0 ;  /* 0x0000000005007388 */ /* 0x0021e20000000800 */
[----:B------:R-:W-:Y:S01]  /*0390*/  UMOV UR4, 0xffffffff ;  /* 0xffffffff00047882 */ /* 0x000fe20000000000 */
[----:B------:R-:W-:Y:S02]  /*03a0*/  SHF.R.U32.HI R4, RZ, 0x1, R16 ;  /* 0x00000001ff047819 */ /* 0x000fe40000011610 */
[----:B------:R-:W-:Y:S05]  /*03b0*/  BRA.DIV UR4, `(.L_x_5) ;  /* 0x0000000204a47947 */ /* 0x000fea000b800000 */
[----:B------:R-:W-:Y:S01]  /*03c0*/  BAR.SYNC.DEFER_BLOCKING 0x0 ;  /* 0x0000000000007b1d */ /* 0x000fe20000010000 */
[----:B------:R-:W-:-:S13]  /*03d0*/  ISETP.GT.U32.AND P0, PT, R4, R17, PT ;  /* 0x000000110400720c */ /* 0x000fda0003f04070 */
[----:B------:R-:W-:-:S05]  /*03e0*/  @P0 IMAD R2, R4, 0x4, R5 ;  /* 0x0000000404020824 */ /* 0x000fca00078e0205 */
[----:B------:R-:W1:Y:S02]  /*03f0*/  @P0 LDS R3, [R2] ;  /* 0x0000000002030984 */ /* 0x000e640000000800 */
[----:B-1----:R-:W-:-:S04]  /*0400*/  @P0 LOP3.LUT R3, R3, R0, RZ, 0xfc, !PT ;  /* 0x0000000003030212 */ /* 0x002fc800078efcff */
[----:B0-----:R-:W-:Y:S01]  /*0410*/  @P0 MOV R0, R3 ;  /* 0x0000000300000202 */ /* 0x001fe20000000f00 */
[----:B------:R-:W-:Y:S06]  /*0420*/  BAR.SYNC.DEFER_BLOCKING 0x0 ;  /* 0x0000000000007b1d */ /* 0x000fec0000010000 */
.L_x_14:
[----:B------:R-:W-:Y:S01]  /*0430*/  ISETP.GT.U32.AND P0, PT, R16, 0x3, PT ;  /* 0x000000031000780c */ /* 0x000fe20003f04070 */
[----:B------:R-:W-:-:S12]  /*0440*/  IMAD.MOV.U32 R16, RZ, RZ, R4 ;  /* 0x000000ffff107224 */ /* 0x000fd800078e0004 */
[----:B------:R-:W-:Y:S05]  /*0450*/  @P0 BRA `(.L_x_6) ;  /* 0xfffffffc00c80947 */ /* 0x000fea000383ffff */
[----:B------:R-:W-:Y:S05]  /*0460*/  BSYNC B0 ;  /* 0x0000000000007941 */ /* 0x000fea0003800000 */
.L_x_4:
[----:B------:R-:W0:Y:S01]  /*0470*/  S2R R2, SR_CgaCtaId ;  /* 0x0000000000027919 */ /* 0x000e220000008800 */
[----:B------:R-:W-:Y:S01]  /*0480*/  ISETP.NE.AND P0, PT, R17, RZ, PT ;  /* 0x000000ff1100720c */ /* 0x000fe20003f05270 */
[----:B------:R-:W-:Y:S01]  /*0490*/  UMOV UR4, 0xffffffff ;  /* 0xffffffff00047882 */ /* 0x000fe20000000000 */
[----:B------:R-:W-:-:S04]  /*04a0*/  MOV R9, 0x400 ;  /* 0x0000040000097802 */ /* 0x000fc80000000f00 */
[----:B0-----:R-:W-:-:S07]  /*04b0*/  LEA R9, R2, R9, 0x18 ;  /* 0x0000000902097211 */ /* 0x001fce00078ec0ff */
[----:B-1----:R0:W-:Y:S01]  /*04c0*/  @!P0 STS [R9], R0 ;  /* 0x0000000009008388 */ /* 0x0021e20000000800 */
[----:B------:R-:W-:Y:S05]  /*04d0*/  BRA.DIV UR4, `(.L_x_7) ;  /* 0x0000000204c47947 */ /* 0x000fea000b800000 */
[----:B------:R-:W-:Y:S06]  /*04e0*/  BAR.SYNC.DEFER_BLOCKING 0x0 ;  /* 0x0000000000007b1d */ /* 0x000fec0000010000 */
.L_x_17:
[----:B------:R-:W1:Y:S01]  /*04f0*/  LDS R16, [R9] ;  /* 0x0000000009107984 */ /* 0x000e620000000800 */
[----:B0-----:R-:W-:Y:S01]  /*0500*/  MOV R0, 0x0 ;  /* 0x0000000000007802 */ /* 0x001fe20000000f00 */
[----:B------:R-:W0:Y:S01]  /*0510*/  LDCU.64 UR4, c[0x4][0x18] ;  /* 0x01000300ff0477ac */ /* 0x000e220008000a00 */
[----:B------:R-:W-:Y:S02]  /*0520*/  IMAD.MOV.U32 R6, RZ, RZ, R19 ;  /* 0x000000ffff067224 */ /* 0x000fe400078e0013 */
[----:B------:R2:W3:Y:S01]  /*0530*/  LDC.64 R2, c[0x4][R0] ;  /* 0x0100000000027b82 */ /* 0x0004e20000000a00 */
[----:B------:R-:W-:Y:S02]  /*0540*/  IMAD.MOV.U32 R7, RZ, RZ, R18 ;  /* 0x000000ffff077224 */ /* 0x000fe400078e0012 */
[----:B0-----:R-:W-:Y:S01]  /*0550*/  IMAD.U32 R4, RZ, RZ, UR4 ;  /* 0x00000004ff047e24 */ /* 0x001fe2000f8e00ff */
[----:B------:R-:W-:Y:S01]  /*0560*/  MOV R5, UR5 ;  /* 0x0000000500057c02 */ /* 0x000fe20008000f00 */
[----:B-1----:R2:W-:Y:S06]  /*0570*/  STL.64 [R1], R16 ;  /* 0x0000001001007387 */ /* 0x0025ec0000100a00 */
[----:B------:R-:W-:-:S07]  /*0580*/  LEPC R20, `(.L_x_8) ;  /* 0x000000001014794e */ /* 0x000fce0000000000 */
[----:B--23--:R-:W-:Y:S05]  /*0590*/  CALL.ABS.NOINC R2 ;  /* 0x0000000002007343 */ /* 0x00cfea0003c00000 */
.L_x_8:
[----:B------:R-:W-:Y:S05]  /*05a0*/  EXIT ;  /* 0x000000000000794d */ /* 0x000fea0003800000 */
.L_x_3:
[----:B------:R-:W-:Y:S02]  /*05b0*/  HFMA2 R14, -RZ, RZ, 0, 0 ;  /* 0x00000000ff0e7431 */ /* 0x000fe400000001ff */
[----:B------:R-:W-:Y:S02]  /*05c0*/  IMAD.MOV.U32 R13, RZ, RZ, 0x0 ;  /* 0x00000000ff0d7424 */ /* 0x000fe400078e00ff */
[----:B------:R-:W-:-:S07]  /*05d0*/  IMAD.MOV.U32 R15, RZ, RZ, -0x1 ;  /* 0xffffffffff0f7424 */ /* 0x000fce00078e00ff */
[----:B0-----:R-:W-:Y:S05]  /*05e0*/  WARPSYNC.COLLECTIVE.ALL `(.L_x_9) ;  /* 0x0000000000147948 */ /* 0x001fea0003c00000 */
[----:B------:R-:W-:-:S04]  /*05f0*/  SHF.L.U32 R13, R13, 0x10, RZ ;  /* 0x000000100d0d7819 */ /* 0x000fc800000006ff */
[----:B------:R-:W-:-:S05]  /*0600*/  LOP3.LUT R13, R13, 0xf, R14, 0xf8, !PT ;  /* 0x0000000f0d0d7812 */ /* 0x000fca00078ef80e */
[----:B------:R1:W-:Y:S02]  /*0610*/  BAR.SYNC.DEFER_BLOCKING R13, R13 ;  /* 0x0000000d0000731d */ /* 0x0003e40000010000 */
[----:B-1----:R-:W-:-:S04]  /*0620*/  SHF.R.U32 R13, R13, 0x10, RZ ;  /* 0x000000100d0d7819 */ /* 0x002fc800000016ff */
[----:B0-----:R-:W-:Y:S05]  /*0630*/  ENDCOLLECTIVE ;  /* 0x000000000000791b */ /* 0x001fea0003800000 */
.L_x_9:
[----:B------:R-:W-:Y:S05]  /*0640*/  BRA `(.L_x_10) ;  /* 0xfffffffc003c7947 */ /* 0x000fea000383ffff */
.L_x_5:
[----:B------:R-:W-:Y:S01]  /*0650*/  ISETP.GT.U32.AND P0, PT, R4, R17, PT ;  /* 0x000000110400720c */ /* 0x000fe20003f04070 */
[----:B------:R-:W-:Y:S01]  /*0660*/  BSSY B1, `(.L_x_11) ;  /* 0x000000b000017945 */ /* 0x000fe20003800000 */
[----:B------:R-:W-:Y:S01]  /*0670*/  IMAD.MOV.U32 R14, RZ, RZ, 0x0 ;  /* 0x00000000ff0e7424 */ /* 0x000fe200078e00ff */
[----:B------:R-:W-:Y:S01]  /*0680*/  MOV R15, 0xffffffff ;  /* 0xffffffff000f7802 */ /* 0x000fe20000000f00 */
[----:B------:R-:W-:-:S09]  /*0690*/  IMAD.MOV.U32 R13, RZ, RZ, 0x0 ;  /* 0x00000000ff0d7424 */ /* 0x000fd200078e00ff */
[----:B------:R-:W-:-:S07]  /*06a0*/  @P0 LEA R2, R4, R5, 0x2 ;  /* 0x0000000504020211 */ /* 0x000fce00078e10ff */
[----:B0-----:R-:W-:Y:S05]  /*06b0*/  WARPSYNC.COLLECTIVE.ALL `(.L_x_12) ;  /* 0x0000000000147948 */ /* 0x001fea0003c00000 */
[----:B------:R-:W-:-:S04]  /*06c0*/  SHF.L.U32 R13, R13, 0x10, RZ ;  /* 0x000000100d0d7819 */ /* 0x000fc800000006ff */
[----:B------:R-:W-:-:S05]  /*06d0*/  LOP3.LUT R13, R13, 0xf, R14, 0xf8, !PT ;  /* 0x0000000f0d0d7812 */ /* 0x000fca00078ef80e */
[----:B------:R1:W-:Y:S02]  /*06e0*/  BAR.SYNC.DEFER_BLOCKING R13, R13 ;  /* 0x0000000d0000731d */ /* 0x0003e40000010000 */
[----:B-1----:R-:W-:-:S04]  /*06f0*/  SHF.R.U32 R13, R13, 0x10, RZ ;  /* 0x000000100d0d7819 */ /* 0x002fc800000016ff */
[----:B0-----:R-:W-:Y:S05]  /*0700*/  ENDCOLLECTIVE ;  /* 0x000000000000791b */ /* 0x001fea0003800000 */
.L_x_12:
[----:B------:R-:W-:Y:S05]  /*0710*/  BSYNC B1 ;  /* 0x0000000000017941 */ /* 0x000fea0003800000 */
.L_x_11:
[----:B------:R-:W0:Y:S01]  /*0720*/  @P0 LDS R3, [R2] ;  /* 0x0000000002030984 */ /* 0x000e220000000800 */
[----:B------:R-:W-:Y:S01]  /*0730*/  IMAD.MOV.U32 R14, RZ, RZ, 0x0 ;  /* 0x00000000ff0e7424 */ /* 0x000fe200078e00ff */
[----:B------:R-:W-:Y:S01]  /*0740*/  MOV R15, 0xffffffff ;  /* 0xffffffff000f7802 */ /* 0x000fe20000000f00 */
[----:B------:R-:W-:Y:S01]  /*0750*/  IMAD.MOV.U32 R13, RZ, RZ, 0x0 ;  /* 0x00000000ff0d7424 */ /* 0x000fe200078e00ff */
[----:B0-----:R-:W-:-:S05]  /*0760*/  @P0 LOP3.LUT R3, R3, R0, RZ, 0xfc, !PT ;  /* 0x0000000003030212 */ /* 0x001fca00078efcff */
[----:B------:R-:W-:-:S07]  /*0770*/  @P0 IMAD.MOV.U32 R0, RZ, RZ, R3 ;  /* 0x000000ffff000224 */ /* 0x000fce00078e0003 */
[----:B------:R-:W-:Y:S05]  /*0780*/  WARPSYNC.COLLECTIVE.ALL `(.L_x_13) ;  /* 0x0000000000147948 */ /* 0x000fea0003c00000 */
[----:B------:R-:W-:-:S04]  /*0790*/  SHF.L.U32 R13, R13, 0x10, RZ ;  /* 0x000000100d0d7819 */ /* 0x000fc800000006ff */
[----:B------:R-:W-:-:S05]  /*07a0*/  LOP3.LUT R13, R13, 0xf, R14, 0xf8, !PT ;  /* 0x0000000f0d0d7812 */ /* 0x000fca00078ef80e */
[----:B------:R0:W-:Y:S02]  /*07b0*/  BAR.SYNC.DEFER_BLOCKING R13, R13 ;  /* 0x0000000d0000731d */ /* 0x0001e40000010000 */
[----:B0-----:R-:W-:-:S04]  /*07c0*/  SHF.R.U32 R13, R13, 0x10, RZ ;  /* 0x000000100d0d7819 */ /* 0x001fc800000016ff */
[----:B------:R-:W-:Y:S05]  /*07d0*/  ENDCOLLECTIVE ;  /* 0x000000000000791b */ /* 0x000fea0003800000 */
.L_x_13:
[----:B------:R-:W-:Y:S05]  /*07e0*/  BRA `(.L_x_14) ;  /* 0xfffffffc00107947 */ /* 0x000fea000383ffff */
.L_x_7:
[----:B------:R-:W-:Y:S01]  /*07f0*/  HFMA2 R13, -RZ, RZ, 0, 0 ;  /* 0x00000000ff0d7431 */ /* 0x000fe200000001ff */
[----:B------:R-:W-:Y:S01]  /*0800*/  BSSY B0, `(.L_x_15) ;  /* 0x0000009000007945 */ /* 0x000fe20003800000 */
        /* <DEDUP_REMOVED lines=8> */
.L_x_16:
[----:B------:R-:W-:Y:S05]  /*0890*/  BSYNC B0 ;  /* 0x0000000000007941 */ /* 0x000fea0003800000 */
.L_x_15:
[----:B------:R-:W-:Y:S05]  /*08a0*/  BRA `(.L_x_17) ;  /* 0xfffffffc00107947 */ /* 0x000fea000383ffff */
.L_x_18:
[----:B------:R-:W-:-:S00]  /*08b0*/  BRA `(.L_x_18) ;  /* 0xfffffffc00fc7947 */ /* 0x000fc0000383ffff */
[----:B------:R-:W-:-:S00]  /*08c0*/  NOP ;  /* 0x0000000000007918 */ /* 0x000fc00000000000 */
        /* <DEDUP_REMOVED lines=11> */
.L_x_19:


//--------------------- .nv.global.init           --------------------------
	.section	.nv.global.init,"aw",@progbits
.nv.global.init:
	.type		$str$1,@object
	.size		$str$1,($str$2 - $str$1)
$str$1:
        /*0000*/ 	.byte	0x67, 0x2e, 0x73, 0x69, 0x7a, 0x65, 0x28, 0x29, 0x20, 0x3c, 0x3d, 0x20, 0x47, 0x52, 0x50, 0x53
        /*0010*/ 	.byte	0x49, 0x5a, 0x45, 0x00
	.type		$str$2,@object
	.size		$str$2,($str - $str$2)
$str$2:
        /*0014*/ 	.byte	0x2f, 0x74, 0x6d, 0x70, 0x2f, 0x73, 0x61, 0x73, 0x73, 0x5f, 0x63, 0x75, 0x5f, 0x6e, 0x69, 0x5f
        /*0024*/ 	.byte	0x61, 0x6b, 0x35, 0x32, 0x31, 0x2f, 0x6b, 0x2e, 0x63, 0x75, 0x00
	.type		$str,@object
	.size		$str,(__unnamed_1 - $str)
$str:
        /*002f*/ 	.byte	0x62, 0x61, 0x6c, 0x6c, 0x6f, 0x74, 0x20, 0x66, 0x72, 0x6f, 0x6d, 0x20, 0x67, 0x31, 0x3a, 0x20
        /*003f*/ 	.byte	0x25, 0x78, 0x20, 0x66, 0x72, 0x6f, 0x6d, 0x20, 0x74, 0x68, 0x72, 0x65, 0x61, 0x64, 0x3a, 0x25
        /*004f*/ 	.byte	0x64, 0x0a, 0x00
	.type		__unnamed_1,@object
	.size		__unnamed_1,(.L_0 - __unnamed_1)
__unnamed_1:
        /*0052*/ 	.byte	0x75, 0x6e, 0x73, 0x69, 0x67, 0x6e, 0x65, 0x64, 0x20, 0x69, 0x6e, 0x74, 0x20, 0x68, 0x69, 0x70
        /*0062*/ 	.byte	0x65, 0x78, 0x3a, 0x3a, 0x62, 0x61, 0x6c, 0x6c, 0x6f, 0x74, 0x28, 0x63, 0x6f, 0x6f, 0x70, 0x65
        /*0072*/ 	.byte	0x72, 0x61, 0x74, 0x69, 0x76, 0x65, 0x5f, 0x67, 0x72, 0x6f, 0x75, 0x70, 0x73, 0x3a, 0x3a, 0x5f
        /*0082*/ 	.byte	0x5f, 0x76, 0x31, 0x3a, 0x3a, 0x74, 0x68, 0x72, 0x65, 0x61, 0x64, 0x5f, 0x67, 0x72, 0x6f, 0x75
        /*0092*/ 	.byte	0x70, 0x20, 0x26, 0x2c, 0x20, 0x69, 0x6e, 0x74, 0x29, 0x00
.L_0:


//--------------------- .nv.shared._Z16my_reduce_kernelPi --------------------------
	.section	.nv.shared._Z16my_reduce_kernelPi,"aw",@nobits
	.sectionflags	@""
	.align	4
.nv.shared._Z16my_reduce_kernelPi:
	.zero		1152


//--------------------- .nv.shared.reserved.0     --------------------------
	.section	.nv.shared.reserved.0,"aw",@nobits
	.weak		__nv_reservedSMEM_offset_0_alias
	.size		__nv_reservedSMEM_offset_0_alias, 0, 64
	.other		__nv_reservedSMEM_offset_0_alias,@"STO_CUDA_RESERVED_SHARED STV_DEFAULT"
__nv_reservedSMEM_offset_0_alias:
	.zero		0
	.zero		64


//--------------------- .nv.constant0._Z16my_reduce_kernelPi --------------------------
	.section	.nv.constant0._Z16my_reduce_kernelPi,"a",@progbits
	.sectionflags	@""
	.align	4
.nv.constant0._Z16my_reduce_kernelPi:
	.zero		904


//--------------------- SYMBOLS --------------------------

	.type		.nv.reservedSmem.offset0,@object
	.size		.nv.reservedSmem.offset0,0x4
	.type		.nv.reservedSmem.cap,@object
	.size		.nv.reservedSmem.cap,0x4
	.type		vprintf,@function
	.type		__assertfail,@function
